//
// Generated by NVIDIA NVVM Compiler
//
// Compiler Build ID: CL-36424714
// Cuda compilation tools, release 13.0, V13.0.88
// Based on NVVM 20.0.0
//

.version 9.0
.target sm_100
.address_size 64

	// .globl	_Z4loopi
.extern .func  (.param .b32 func_retval0) vprintf
(
	.param .b64 vprintf_param_0,
	.param .b64 vprintf_param_1
)
;
.global .align 1 .b8 $str[14] = {84, 37, 100, 47, 66, 37, 100, 32, 61, 32, 37, 100, 10};

.visible .entry _Z4loopi(
	.param .u32 _Z4loopi_param_0
)
{
	.local .align 8 .b8 	__local_depot0[16];
	.reg .b64 	%SP;
	.reg .b64 	%SPL;
	.reg .b32 	%r<6>;
	.reg .b64 	%rd<5>;

	mov.u64 	%SPL, __local_depot0;
	cvta.local.u64 	%SP, %SPL;
	ld.param.u32 	%r1, [_Z4loopi_param_0];
	add.u64 	%rd1, %SP, 0;
	add.u64 	%rd2, %SPL, 0;
	mov.u32 	%r2, %tid.x;
	mov.u32 	%r3, %ctaid.x;
	st.local.v2.u32 	[%rd2], {%r2, %r3};
	st.local.u32 	[%rd2+8], %r1;
	mov.u64 	%rd3, $str;
	cvta.global.u64 	%rd4, %rd3;
	{ // callseq 0, 0
	.param .b64 param0;
	st.param.b64 	[param0], %rd4;
	.param .b64 param1;
	st.param.b64 	[param1], %rd1;
	.param .b32 retval0;
	call.uni (retval0), 
	vprintf, 
	(
	param0, 
	param1
	);
	ld.param.b32 	%r4, [retval0];
	} // callseq 0
	ret;

}


// ===== COMPILED SASS (sm_100) =====

	.target	sm_100

	.elftype	@"ET_EXEC"


//--------------------- .note.nv.tkinfo           --------------------------
	.section	.note.nv.tkinfo,"",@"SHT_NOTE"
	.sectionflags	@"SHF_NOTE_NV_TKINFO"
	.tkinfo
        /*0018*/ 	.word	0x00000002
        /*0030*/ 	.string	""
        /*0030*/ 	.string	"ptxas"
        /*0030*/ 	.string	"Cuda compilation tools, release 13.0, V13.0.88"
        /*0030*/ 	.string	"Build cuda_13.0.r13.0/compiler.36424714_0"
        /*0030*/ 	.string	"-arch sm_100 -m 64 "



//--------------------- .note.nv.cuinfo           --------------------------
	.section	.note.nv.cuinfo,"",@"SHT_NOTE"
	.sectionflags	@"SHF_NOTE_NV_CUINFO"
        /*0018*/ 	.short	0x0002
        /*001a*/ 	.short	0x0064
        /*001c*/ 	.short	0x0082
	.zero		2


//--------------------- .nv.info                  --------------------------
	.section	.nv.info,"",@"SHT_CUDA_INFO"
	.align	4


	//----- nvinfo : EIATTR_REGCOUNT
	.align		4
        /*0000*/ 	.byte	0x04, 0x2f
        /*0002*/ 	.short	(.L_2 - .L_1)
	.align		4
.L_1:
        /*0004*/ 	.word	index@(_Z4loopi)
        /*0008*/ 	.word	0x00000018


	//----- nvinfo : EIATTR_FRAME_SIZE
	.align		4
.L_2:
        /*000c*/ 	.byte	0x04, 0x11
        /*000e*/ 	.short	(.L_4 - .L_3)
	.align		4
.L_3:
        /*0010*/ 	.word	index@(_Z4loopi)
        /*0014*/ 	.word	0x00000010


	//----- nvinfo : EIATTR_MIN_STACK_SIZE
	.align		4
.L_4:
        /*0018*/ 	.byte	0x04, 0x12
        /*001a*/ 	.short	(.L_6 - .L_5)
	.align		4
.L_5:
        /*001c*/ 	.word	index@(_Z4loopi)
        /*0020*/ 	.word	0x00000010
.L_6:


//--------------------- .nv.compat                --------------------------
	.section	.nv.compat,"",@"SHT_CUDA_COMPAT_INFO"
	.align	4
        /*0000*/ 	.byte	0x02, 0x09, 0x00, 0x00, 0x02, 0x02, 0x01, 0x00, 0x02, 0x05, 0x05, 0x00, 0x03, 0x07, 0x01, 0x01
        /*0010*/ 	.byte	0x02, 0x03, 0x00, 0x00, 0x02, 0x06, 0x01, 0x00, 0x04, 0x0b, 0x08, 0x00, 0x09, 0x00, 0x00, 0x00
        /*0020*/ 	.byte	0x00, 0x00, 0x00, 0x00


//--------------------- .nv.info._Z4loopi         --------------------------
	.section	.nv.info._Z4loopi,"",@"SHT_CUDA_INFO"
	.sectionflags	@""
	.align	4


	//----- nvinfo : EIATTR_CUDA_API_VERSION
	.align		4
        /*0000*/ 	.byte	0x04, 0x37
        /*0002*/ 	.short	(.L_8 - .L_7)
.L_7:
        /*0004*/ 	.word	0x00000082


	//----- nvinfo : EIATTR_KPARAM_INFO
	.align		4
.L_8:
        /*0008*/ 	.byte	0x04, 0x17
        /*000a*/ 	.short	(.L_10 - .L_9)
.L_9:
        /*000c*/ 	.word	0x00000000
        /*0010*/ 	.short	0x0000
        /*0012*/ 	.short	0x0000
        /*0014*/ 	.byte	0x00, 0xf0, 0x11, 0x00


	//----- nvinfo : EIATTR_SPARSE_MMA_MASK
	.align		4
.L_10:
        /*0018*/ 	.byte	0x03, 0x50
        /*001a*/ 	.short	0x0000


	//----- nvinfo : EIATTR_MAXREG_COUNT
	.align		4
        /*001c*/ 	.byte	0x03, 0x1b
        /*001e*/ 	.short	0x00ff


	//----- nvinfo : EIATTR_EXTERNS
	.align		4
        /*0020*/ 	.byte	0x04, 0x0f
        /*0022*/ 	.short	(.L_12 - .L_11)


	//   ....[0]....
	.align		4
.L_11:
        /*0024*/ 	.word	index@(vprintf)


	//----- nvinfo : EIATTR_MERCURY_ISA_VERSION
	.align		4
.L_12:
        /*0028*/ 	.byte	0x03, 0x5f
        /*002a*/ 	.short	0x0101


	//----- nvinfo : EIATTR_VRC_CTA_INIT_COUNT
	.align		4
        /*002c*/ 	.byte	0x02, 0x4a
	.zero		1
	.zero		1


	//----- nvinfo : EIATTR_SYSCALL_OFFSETS
	.align		4
        /*0030*/ 	.byte	0x04, 0x46
        /*0032*/ 	.short	(.L_14 - .L_13)


	//   ....[0]....
.L_13:
        /*0034*/ 	.word	0x00000110


	//----- nvinfo : EIATTR_EXIT_INSTR_OFFSETS
	.align		4
.L_14:
        /*0038*/ 	.byte	0x04, 0x1c
        /*003a*/ 	.short	(.L_16 - .L_15)


	//   ....[0]....
.L_15:
        /*003c*/ 	.word	0x00000120


	//----- nvinfo : EIATTR_CBANK_PARAM_SIZE
	.align		4
.L_16:
        /*0040*/ 	.byte	0x03, 0x19
        /*0042*/ 	.short	0x0004


	//----- nvinfo : EIATTR_PARAM_CBANK
	.align		4
        /*0044*/ 	.byte	0x04, 0x0a
        /*0046*/ 	.short	(.L_18 - .L_17)
	.align		4
.L_17:
        /*0048*/ 	.word	index@(.nv.constant0._Z4loopi)
        /*004c*/ 	.short	0x0380
        /*004e*/ 	.short	0x0004


	//----- nvinfo : EIATTR_SW_WAR
	.align		4
.L_18:
        /*0050*/ 	.byte	0x04, 0x36
        /*0052*/ 	.short	(.L_20 - .L_19)
.L_19:
        /*0054*/ 	.word	0x00000008
.L_20:


//--------------------- .nv.callgraph             --------------------------
	.section	.nv.callgraph,"",@"SHT_CUDA_CALLGRAPH"
	.align	4
	.sectionentsize	8
	.align		4
        /*0000*/ 	.word	0x00000000
	.align		4
        /*0004*/ 	.word	0xffffffff
	.align		4
        /*0008*/ 	.word	index@(_Z4loopi)
	.align		4
        /*000c*/ 	.word	index@(vprintf)
	.align		4
        /*0010*/ 	.word	0x00000000
	.align		4
        /*0014*/ 	.word	0xfffffffe
	.align		4
        /*0018*/ 	.word	0x00000000
	.align		4
        /*001c*/ 	.word	0xfffffffd
	.align		4
        /*0020*/ 	.word	0x00000000
	.align		4
        /*0024*/ 	.word	0xfffffffc


//--------------------- .nv.constant4             --------------------------
	.section	.nv.constant4,"a",@progbits
	.align	8
	.align		8
.nv.constant4:
        /*0000*/ 	.dword	vprintf
	.align		8
        /*0008*/ 	.dword	$str


//--------------------- .text._Z4loopi            --------------------------
	.section	.text._Z4loopi,"ax",@progbits
	.align	128
        .global         _Z4loopi
        .type           _Z4loopi,@function
        .size           _Z4loopi,(.L_x_2 - _Z4loopi)
        .other          _Z4loopi,@"STO_CUDA_ENTRY STV_DEFAULT"
_Z4loopi:
.text._Z4loopi:
[----:B------:R-:W0:Y:S01]  /*0000*/  LDC R1, c[0x0][0x37c] ;  /* 0x0000df00ff017b82 */ /* 0x000e220000000800 */
[----:B------:R-:W1:Y:S07]  /*0010*/  S2R R8, SR_TID.X ;  /* 0x0000000000087919 */ /* 0x000e6e0000002100 */
[----:B------:R-:W2:Y:S01]  /*0020*/  LDC R10, c[0x0][0x380] ;  /* 0x0000e000ff0a7b82 */ /* 0x000ea20000000800 */
[----:B0-----:R-:W-:Y:S01]  /*0030*/  VIADD R1, R1, 0xfffffff0 ;  /* 0xfffffff001017836 */ /* 0x001fe20000000000 */
[----:B------:R-:W-:Y:S01]  /*0040*/  MOV R0, 0x0 ;  /* 0x0000000000007802 */ /* 0x000fe20000000f00 */
[----:B------:R-:W1:Y:S01]  /*0050*/  S2R R9, SR_CTAID.X ;  /* 0x0000000000097919 */ /* 0x000e620000002500 */
[----:B------:R-:W0:Y:S04]  /*0060*/  LDCU UR4, c[0x0][0x2f8] ;  /* 0x00005f00ff0477ac */ /* 0x000e280008000800 */
[----:B------:R3:W4:Y:S01]  /*0070*/  LDC.64 R2, c[0x4][R0] ;  /* 0x0100000000027b82 */ /* 0x0007220000000a00 */
[----:B------:R-:W5:Y:S01]  /*0080*/  LDCU.64 UR6, c[0x4][0x8] ;  /* 0x01000100ff0677ac */ /* 0x000f620008000a00 */
[----:B------:R-:W3:Y:S01]  /*0090*/  LDCU UR5, c[0x0][0x2fc] ;  /* 0x00005f80ff0577ac */ /* 0x000ee20008000800 */
[----:B0-----:R-:W-:Y:S01]  /*00a0*/  IADD3 R6, P0, PT, R1, UR4, RZ ;  /* 0x0000000401067c10 */ /* 0x001fe2000ff1e0ff */
[----:B--2---:R0:W-:Y:S01]  /*00b0*/  STL [R1+0x8], R10 ;  /* 0x0000080a01007387 */ /* 0x0041e20000100800 */
[----:B-----5:R-:W-:Y:S01]  /*00c0*/  IMAD.U32 R4, RZ, RZ, UR6 ;  /* 0x00000006ff047e24 */ /* 0x020fe2000f8e00ff */
[----:B------:R-:W-:-:S02]  /*00d0*/  MOV R5, UR7 ;  /* 0x0000000700057c02 */ /* 0x000fc40008000f00 */
[----:B---3--:R-:W-:Y:S01]  /*00e0*/  IMAD.X R7, RZ, RZ, UR5, P0 ;  /* 0x00000005ff077e24 */ /* 0x008fe200080e06ff */
[----:B-1----:R0:W-:Y:S07]  /*00f0*/  STL.64 [R1], R8 ;  /* 0x0000000801007387 */ /* 0x0021ee0000100a00 */
[----:B------:R-:W-:-:S07]  /*0100*/  LEPC R20, `(.L_x_0) ;  /* 0x000000001014794e */ /* 0x000fce0000000000 */
[----:B0---4-:R-:W-:Y:S05]  /*0110*/  CALL.ABS.NOINC R2 ;  /* 0x0000000002007343 */ /* 0x011fea0003c00000 */
.L_x_0:
[----:B------:R-:W-:Y:S05]  /*0120*/  EXIT ;  /* 0x000000000000794d */ /* 0x000fea0003800000 */
.L_x_1:
[----:B------:R-:W-:-:S00]  /*0130*/  BRA `(.L_x_1) ;  /* 0xfffffffc00fc7947 */ /* 0x000fc0000383ffff */
[----:B------:R-:W-:-:S00]  /*0140*/  NOP ;  /* 0x0000000000007918 */ /* 0x000fc00000000000 */
        /* <DEDUP_REMOVED lines=11> */
.L_x_2:


//--------------------- .nv.global.init           --------------------------
	.section	.nv.global.init,"aw",@progbits
.nv.global.init:
	.type		$str,@object
	.size		$str,(.L_0 - $str)
$str:
        /*0000*/ 	.byte	0x54, 0x25, 0x64, 0x2f, 0x42, 0x25, 0x64, 0x20, 0x3d, 0x20, 0x25, 0x64, 0x0a, 0x00
.L_0:


//--------------------- .nv.shared.reserved.0     --------------------------
	.section	.nv.shared.reserved.0,"aw",@nobits
	.weak		__nv_reservedSMEM_offset_0_alias
	.size		__nv_reservedSMEM_offset_0_alias, 0, 64
	.other		__nv_reservedSMEM_offset_0_alias,@"STO_CUDA_RESERVED_SHARED STV_DEFAULT"
__nv_reservedSMEM_offset_0_alias:
	.zero		0
	.zero		64


//--------------------- .nv.constant0._Z4loopi    --------------------------
	.section	.nv.constant0._Z4loopi,"a",@progbits
	.sectionflags	@""
	.align	4
.nv.constant0._Z4loopi:
	.zero		900


//--------------------- SYMBOLS --------------------------

	.type		.nv.reservedSmem.offset0,@object
	.size		.nv.reservedSmem.offset0,0x4
	.type		vprintf,@function
